//
// Generated by NVIDIA NVVM Compiler
//
// Compiler Build ID: CL-36424714
// Cuda compilation tools, release 13.0, V13.0.88
// Based on NVVM 20.0.0
//

.version 9.0
.target sm_100
.address_size 64

	// .globl	_Z14matrixMultiplyPfS_S_ii

.visible .entry _Z14matrixMultiplyPfS_S_ii(
	.param .u64 .ptr .align 1 _Z14matrixMultiplyPfS_S_ii_param_0,
	.param .u64 .ptr .align 1 _Z14matrixMultiplyPfS_S_ii_param_1,
	.param .u64 .ptr .align 1 _Z14matrixMultiplyPfS_S_ii_param_2,
	.param .u32 _Z14matrixMultiplyPfS_S_ii_param_3,
	.param .u32 _Z14matrixMultiplyPfS_S_ii_param_4
)
{
	.reg .pred 	%p<10>;
	.reg .b32 	%r<40>;
	.reg .b32 	%f<68>;
	.reg .b64 	%rd<53>;

	ld.param.u64 	%rd7, [_Z14matrixMultiplyPfS_S_ii_param_0];
	ld.param.u64 	%rd8, [_Z14matrixMultiplyPfS_S_ii_param_1];
	ld.param.u64 	%rd6, [_Z14matrixMultiplyPfS_S_ii_param_2];
	ld.param.u32 	%r18, [_Z14matrixMultiplyPfS_S_ii_param_3];
	ld.param.u32 	%r19, [_Z14matrixMultiplyPfS_S_ii_param_4];
	cvta.to.global.u64 	%rd1, %rd8;
	cvta.to.global.u64 	%rd2, %rd7;
	mov.u32 	%r20, %ctaid.x;
	mov.u32 	%r21, %ntid.x;
	mov.u32 	%r22, %tid.x;
	mad.lo.s32 	%r1, %r20, %r21, %r22;
	mov.u32 	%r23, %ctaid.y;
	mov.u32 	%r24, %ntid.y;
	mov.u32 	%r25, %tid.y;
	mad.lo.s32 	%r2, %r23, %r24, %r25;
	setp.lt.s32 	%p1, %r18, 1;
	mov.f32 	%f67, 0f00000000;
	@%p1 bra 	$L__BB0_12;
	mul.lo.s32 	%r3, %r18, %r2;
	and.b32  	%r4, %r18, 7;
	setp.lt.u32 	%p2, %r18, 8;
	mov.f32 	%f67, 0f00000000;
	mov.b32 	%r38, 0;
	@%p2 bra 	$L__BB0_4;
	and.b32  	%r38, %r18, 2147483640;
	neg.s32 	%r36, %r38;
	shl.b32 	%r7, %r19, 3;
	mul.wide.u32 	%rd9, %r3, 4;
	add.s64 	%rd10, %rd9, %rd2;
	add.s64 	%rd52, %rd10, 16;
	mov.f32 	%f67, 0f00000000;
	mul.wide.s32 	%rd13, %r19, 4;
	mov.u32 	%r35, %r1;
$L__BB0_3:
	.pragma "nounroll";
	ld.global.f32 	%f17, [%rd52+-16];
	mul.wide.s32 	%rd11, %r35, 4;
	add.s64 	%rd12, %rd1, %rd11;
	ld.global.f32 	%f18, [%rd12];
	fma.rn.f32 	%f19, %f17, %f18, %f67;
	ld.global.f32 	%f20, [%rd52+-12];
	add.s64 	%rd14, %rd12, %rd13;
	ld.global.f32 	%f21, [%rd14];
	fma.rn.f32 	%f22, %f20, %f21, %f19;
	ld.global.f32 	%f23, [%rd52+-8];
	add.s64 	%rd15, %rd14, %rd13;
	ld.global.f32 	%f24, [%rd15];
	fma.rn.f32 	%f25, %f23, %f24, %f22;
	ld.global.f32 	%f26, [%rd52+-4];
	add.s64 	%rd16, %rd15, %rd13;
	ld.global.f32 	%f27, [%rd16];
	fma.rn.f32 	%f28, %f26, %f27, %f25;
	ld.global.f32 	%f29, [%rd52];
	add.s64 	%rd17, %rd16, %rd13;
	ld.global.f32 	%f30, [%rd17];
	fma.rn.f32 	%f31, %f29, %f30, %f28;
	ld.global.f32 	%f32, [%rd52+4];
	add.s64 	%rd18, %rd17, %rd13;
	ld.global.f32 	%f33, [%rd18];
	fma.rn.f32 	%f34, %f32, %f33, %f31;
	ld.global.f32 	%f35, [%rd52+8];
	add.s64 	%rd19, %rd18, %rd13;
	ld.global.f32 	%f36, [%rd19];
	fma.rn.f32 	%f37, %f35, %f36, %f34;
	ld.global.f32 	%f38, [%rd52+12];
	add.s64 	%rd20, %rd19, %rd13;
	ld.global.f32 	%f39, [%rd20];
	fma.rn.f32 	%f67, %f38, %f39, %f37;
	add.s32 	%r36, %r36, 8;
	add.s32 	%r35, %r35, %r7;
	add.s64 	%rd52, %rd52, 32;
	setp.ne.s32 	%p3, %r36, 0;
	@%p3 bra 	$L__BB0_3;
$L__BB0_4:
	setp.eq.s32 	%p4, %r4, 0;
	@%p4 bra 	$L__BB0_12;
	and.b32  	%r13, %r18, 3;
	setp.lt.u32 	%p5, %r4, 4;
	@%p5 bra 	$L__BB0_7;
	add.s32 	%r27, %r38, %r3;
	mul.wide.u32 	%rd21, %r27, 4;
	add.s64 	%rd22, %rd2, %rd21;
	ld.global.f32 	%f41, [%rd22];
	mad.lo.s32 	%r28, %r38, %r19, %r1;
	mul.wide.s32 	%rd23, %r28, 4;
	add.s64 	%rd24, %rd1, %rd23;
	ld.global.f32 	%f42, [%rd24];
	fma.rn.f32 	%f43, %f41, %f42, %f67;
	cvt.u64.u32 	%rd25, %r3;
	cvt.u64.u32 	%rd26, %r38;
	add.s64 	%rd27, %rd26, %rd25;
	shl.b64 	%rd28, %rd27, 2;
	add.s64 	%rd29, %rd2, %rd28;
	ld.global.f32 	%f44, [%rd29+4];
	mul.wide.s32 	%rd30, %r19, 4;
	add.s64 	%rd31, %rd24, %rd30;
	ld.global.f32 	%f45, [%rd31];
	fma.rn.f32 	%f46, %f44, %f45, %f43;
	ld.global.f32 	%f47, [%rd29+8];
	add.s64 	%rd32, %rd31, %rd30;
	ld.global.f32 	%f48, [%rd32];
	fma.rn.f32 	%f49, %f47, %f48, %f46;
	ld.global.f32 	%f50, [%rd29+12];
	add.s64 	%rd33, %rd32, %rd30;
	ld.global.f32 	%f51, [%rd33];
	fma.rn.f32 	%f67, %f50, %f51, %f49;
	add.s32 	%r38, %r38, 4;
$L__BB0_7:
	setp.eq.s32 	%p6, %r13, 0;
	@%p6 bra 	$L__BB0_12;
	setp.eq.s32 	%p7, %r13, 1;
	@%p7 bra 	$L__BB0_10;
	add.s32 	%r29, %r38, %r3;
	mul.wide.u32 	%rd34, %r29, 4;
	add.s64 	%rd35, %rd2, %rd34;
	ld.global.f32 	%f53, [%rd35];
	mad.lo.s32 	%r30, %r38, %r19, %r1;
	mul.wide.s32 	%rd36, %r30, 4;
	add.s64 	%rd37, %rd1, %rd36;
	ld.global.f32 	%f54, [%rd37];
	fma.rn.f32 	%f55, %f53, %f54, %f67;
	cvt.u64.u32 	%rd38, %r3;
	cvt.u64.u32 	%rd39, %r38;
	add.s64 	%rd40, %rd39, %rd38;
	shl.b64 	%rd41, %rd40, 2;
	add.s64 	%rd42, %rd2, %rd41;
	ld.global.f32 	%f56, [%rd42+4];
	mul.wide.s32 	%rd43, %r19, 4;
	add.s64 	%rd44, %rd37, %rd43;
	ld.global.f32 	%f57, [%rd44];
	fma.rn.f32 	%f67, %f56, %f57, %f55;
	add.s32 	%r38, %r38, 2;
$L__BB0_10:
	and.b32  	%r31, %r18, 1;
	setp.eq.b32 	%p8, %r31, 1;
	not.pred 	%p9, %p8;
	@%p9 bra 	$L__BB0_12;
	add.s32 	%r32, %r38, %r3;
	mul.wide.u32 	%rd45, %r32, 4;
	add.s64 	%rd46, %rd2, %rd45;
	ld.global.f32 	%f58, [%rd46];
	mad.lo.s32 	%r33, %r38, %r19, %r1;
	mul.wide.s32 	%rd47, %r33, 4;
	add.s64 	%rd48, %rd1, %rd47;
	ld.global.f32 	%f59, [%rd48];
	fma.rn.f32 	%f67, %f58, %f59, %f67;
$L__BB0_12:
	cvta.to.global.u64 	%rd49, %rd6;
	mad.lo.s32 	%r34, %r18, %r2, %r1;
	mul.wide.s32 	%rd50, %r34, 4;
	add.s64 	%rd51, %rd49, %rd50;
	st.global.f32 	[%rd51], %f67;
	ret;

}


// ===== COMPILED SASS (sm_100) =====

	.target	sm_100

	.elftype	@"ET_EXEC"


//--------------------- .note.nv.tkinfo           --------------------------
	.section	.note.nv.tkinfo,"",@"SHT_NOTE"
	.sectionflags	@"SHF_NOTE_NV_TKINFO"
	.tkinfo
        /*0018*/ 	.word	0x00000002
        /*0030*/ 	.string	""
        /*0030*/ 	.string	"ptxas"
        /*0030*/ 	.string	"Cuda compilation tools, release 13.0, V13.0.88"
        /*0030*/ 	.string	"Build cuda_13.0.r13.0/compiler.36424714_0"
        /*0030*/ 	.string	"-arch sm_100 -m 64 "



//--------------------- .note.nv.cuinfo           --------------------------
	.section	.note.nv.cuinfo,"",@"SHT_NOTE"
	.sectionflags	@"SHF_NOTE_NV_CUINFO"
        /*0018*/ 	.short	0x0002
        /*001a*/ 	.short	0x0064
        /*001c*/ 	.short	0x0082
	.zero		2


//--------------------- .nv.info                  --------------------------
	.section	.nv.info,"",@"SHT_CUDA_INFO"
	.align	4


	//----- nvinfo : EIATTR_REGCOUNT
	.align		4
        /*0000*/ 	.byte	0x04, 0x2f
        /*0002*/ 	.short	(.L_1 - .L_0)
	.align		4
.L_0:
        /*0004*/ 	.word	index@(_Z14matrixMultiplyPfS_S_ii)
        /*0008*/ 	.word	0x00000020


	//----- nvinfo : EIATTR_FRAME_SIZE
	.align		4
.L_1:
        /*000c*/ 	.byte	0x04, 0x11
        /*000e*/ 	.short	(.L_3 - .L_2)
	.align		4
.L_2:
        /*0010*/ 	.word	index@(_Z14matrixMultiplyPfS_S_ii)
        /*0014*/ 	.word	0x00000000


	//----- nvinfo : EIATTR_MIN_STACK_SIZE
	.align		4
.L_3:
        /*0018*/ 	.byte	0x04, 0x12
        /*001a*/ 	.short	(.L_5 - .L_4)
	.align		4
.L_4:
        /*001c*/ 	.word	index@(_Z14matrixMultiplyPfS_S_ii)
        /*0020*/ 	.word	0x00000000
.L_5:


//--------------------- .nv.compat                --------------------------
	.section	.nv.compat,"",@"SHT_CUDA_COMPAT_INFO"
	.align	4
        /*0000*/ 	.byte	0x02, 0x09, 0x00, 0x00, 0x02, 0x02, 0x01, 0x00, 0x02, 0x05, 0x05, 0x00, 0x03, 0x07, 0x01, 0x01
        /*0010*/ 	.byte	0x02, 0x03, 0x00, 0x00, 0x02, 0x06, 0x01, 0x00, 0x04, 0x0b, 0x08, 0x00, 0x09, 0x00, 0x00, 0x00
        /*0020*/ 	.byte	0x00, 0x00, 0x00, 0x00


//--------------------- .nv.info._Z14matrixMultiplyPfS_S_ii --------------------------
	.section	.nv.info._Z14matrixMultiplyPfS_S_ii,"",@"SHT_CUDA_INFO"
	.sectionflags	@""
	.align	4


	//----- nvinfo : EIATTR_CUDA_API_VERSION
	.align		4
        /*0000*/ 	.byte	0x04, 0x37
        /*0002*/ 	.short	(.L_7 - .L_6)
.L_6:
        /*0004*/ 	.word	0x00000082


	//----- nvinfo : EIATTR_KPARAM_INFO
	.align		4
.L_7:
        /*0008*/ 	.byte	0x04, 0x17
        /*000a*/ 	.short	(.L_9 - .L_8)
.L_8:
        /*000c*/ 	.word	0x00000000
        /*0010*/ 	.short	0x0004
        /*0012*/ 	.short	0x001c
        /*0014*/ 	.byte	0x00, 0xf0, 0x11, 0x00


	//----- nvinfo : EIATTR_KPARAM_INFO
	.align		4
.L_9:
        /*0018*/ 	.byte	0x04, 0x17
        /*001a*/ 	.short	(.L_11 - .L_10)
.L_10:
        /*001c*/ 	.word	0x00000000
        /*0020*/ 	.short	0x0003
        /*0022*/ 	.short	0x0018
        /*0024*/ 	.byte	0x00, 0xf0, 0x11, 0x00


	//----- nvinfo : EIATTR_KPARAM_INFO
	.align		4
.L_11:
        /*0028*/ 	.byte	0x04, 0x17
        /*002a*/ 	.short	(.L_13 - .L_12)
.L_12:
        /*002c*/ 	.word	0x00000000
        /*0030*/ 	.short	0x0002
        /*0032*/ 	.short	0x0010
        /*0034*/ 	.byte	0x00, 0xf5, 0x21, 0x00


	//----- nvinfo : EIATTR_KPARAM_INFO
	.align		4
.L_13:
        /*0038*/ 	.byte	0x04, 0x17
        /*003a*/ 	.short	(.L_15 - .L_14)
.L_14:
        /*003c*/ 	.word	0x00000000
        /*0040*/ 	.short	0x0001
        /*0042*/ 	.short	0x0008
        /*0044*/ 	.byte	0x00, 0xf5, 0x21, 0x00


	//----- nvinfo : EIATTR_KPARAM_INFO
	.align		4
.L_15:
        /*0048*/ 	.byte	0x04, 0x17
        /*004a*/ 	.short	(.L_17 - .L_16)
.L_16:
        /*004c*/ 	.word	0x00000000
        /*0050*/ 	.short	0x0000
        /*0052*/ 	.short	0x0000
        /*0054*/ 	.byte	0x00, 0xf5, 0x21, 0x00


	//----- nvinfo : EIATTR_SPARSE_MMA_MASK
	.align		4
.L_17:
        /*0058*/ 	.byte	0x03, 0x50
        /*005a*/ 	.short	0x0000


	//----- nvinfo : EIATTR_MAXREG_COUNT
	.align		4
        /*005c*/ 	.byte	0x03, 0x1b
        /*005e*/ 	.short	0x00ff


	//----- nvinfo : EIATTR_MERCURY_ISA_VERSION
	.align		4
        /*0060*/ 	.byte	0x03, 0x5f
        /*0062*/ 	.short	0x0101


	//----- nvinfo : EIATTR_VRC_CTA_INIT_COUNT
	.align		4
        /*0064*/ 	.byte	0x02, 0x4a
	.zero		1
	.zero		1


	//----- nvinfo : EIATTR_EXIT_INSTR_OFFSETS
	.align		4
        /*0068*/ 	.byte	0x04, 0x1c
        /*006a*/ 	.short	(.L_19 - .L_18)


	//   ....[0]....
.L_18:
        /*006c*/ 	.word	0x000008e0


	//----- nvinfo : EIATTR_CBANK_PARAM_SIZE
	.align		4
.L_19:
        /*0070*/ 	.byte	0x03, 0x19
        /*0072*/ 	.short	0x0020


	//----- nvinfo : EIATTR_PARAM_CBANK
	.align		4
        /*0074*/ 	.byte	0x04, 0x0a
        /*0076*/ 	.short	(.L_21 - .L_20)
	.align		4
.L_20:
        /*0078*/ 	.word	index@(.nv.constant0._Z14matrixMultiplyPfS_S_ii)
        /*007c*/ 	.short	0x0380
        /*007e*/ 	.short	0x0020


	//----- nvinfo : EIATTR_SW_WAR
	.align		4
.L_21:
        /*0080*/ 	.byte	0x04, 0x36
        /*0082*/ 	.short	(.L_23 - .L_22)
.L_22:
        /*0084*/ 	.word	0x00000008
.L_23:


//--------------------- .nv.callgraph             --------------------------
	.section	.nv.callgraph,"",@"SHT_CUDA_CALLGRAPH"
	.align	4
	.sectionentsize	8
	.align		4
        /*0000*/ 	.word	0x00000000
	.align		4
        /*0004*/ 	.word	0xffffffff
	.align		4
        /*0008*/ 	.word	0x00000000
	.align		4
        /*000c*/ 	.word	0xfffffffe
	.align		4
        /*0010*/ 	.word	0x00000000
	.align		4
        /*0014*/ 	.word	0xfffffffd
	.align		4
        /*0018*/ 	.word	0x00000000
	.align		4
        /*001c*/ 	.word	0xfffffffc


//--------------------- .text._Z14matrixMultiplyPfS_S_ii --------------------------
	.section	.text._Z14matrixMultiplyPfS_S_ii,"ax",@progbits
	.align	128
        .global         _Z14matrixMultiplyPfS_S_ii
        .type           _Z14matrixMultiplyPfS_S_ii,@function
        .size           _Z14matrixMultiplyPfS_S_ii,(.L_x_5 - _Z14matrixMultiplyPfS_S_ii)
        .other          _Z14matrixMultiplyPfS_S_ii,@"STO_CUDA_ENTRY STV_DEFAULT"
_Z14matrixMultiplyPfS_S_ii:
.text._Z14matrixMultiplyPfS_S_ii:
[----:B------:R-:W-:Y:S08]  /*0000*/  LDC R1, c[0x0][0x37c] ;  /* 0x0000df00ff017b82 */ /* 0x000ff00000000800 */
[----:B------:R-:W0:Y:S01]  /*0010*/  LDC R0, c[0x0][0x398] ;  /* 0x0000e600ff007b82 */ /* 0x000e220000000800 */
[----:B------:R-:W1:Y:S01]  /*0020*/  S2R R2, SR_TID.X ;  /* 0x0000000000027919 */ /* 0x000e620000002100 */
[----:B------:R-:W2:Y:S01]  /*0030*/  LDCU.64 UR4, c[0x0][0x358] ;  /* 0x00006b00ff0477ac */ /* 0x000ea20008000a00 */
[----:B------:R-:W-:Y:S01]  /*0040*/  HFMA2 R29, -RZ, RZ, 0, 0 ;  /* 0x00000000ff1d7431 */ /* 0x000fe200000001ff */
[----:B------:R-:W3:Y:S04]  /*0050*/  S2R R4, SR_TID.Y ;  /* 0x0000000000047919 */ /* 0x000ee80000002200 */
[----:B------:R-:W1:Y:S08]  /*0060*/  LDC R17, c[0x0][0x360] ;  /* 0x0000d800ff117b82 */ /* 0x000e700000000800 */
[----:B------:R-:W1:Y:S08]  /*0070*/  S2UR UR6, SR_CTAID.X ;  /* 0x00000000000679c3 */ /* 0x000e700000002500 */
[----:B------:R-:W3:Y:S01]  /*0080*/  S2UR UR7, SR_CTAID.Y ;  /* 0x00000000000779c3 */ /* 0x000ee20000002600 */
[----:B0-----:R-:W-:-:S07]  /*0090*/  ISETP.GE.AND P0, PT, R0, 0x1, PT ;  /* 0x000000010000780c */ /* 0x001fce0003f06270 */
[----:B------:R-:W3:Y:S01]  /*00a0*/  LDC R19, c[0x0][0x364] ;  /* 0x0000d900ff137b82 */ /* 0x000ee20000000800 */
[----:B-1----:R-:W-:Y:S02]  /*00b0*/  IMAD R17, R17, UR6, R2 ;  /* 0x0000000611117c24 */ /* 0x002fe4000f8e0202 */
[----:B---3--:R-:W-:-:S03]  /*00c0*/  IMAD R19, R19, UR7, R4 ;  /* 0x0000000713137c24 */ /* 0x008fc6000f8e0204 */
[----:B--2---:R-:W-:Y:S05]  /*00d0*/  @!P0 BRA `(.L_x_0) ;  /* 0x0000000400f08947 */ /* 0x004fea0003800000 */
[C---:B------:R-:W-:Y:S01]  /*00e0*/  ISETP.GE.U32.AND P1, PT, R0.reuse, 0x8, PT ;  /* 0x000000080000780c */ /* 0x040fe20003f26070 */
[----:B------:R-:W-:Y:S01]  /*00f0*/  IMAD R18, R19, R0, RZ ;  /* 0x0000000013127224 */ /* 0x000fe200078e02ff */
[----:B------:R-:W-:Y:S02]  /*0100*/  LOP3.LUT R24, R0, 0x7, RZ, 0xc0, !PT ;  /* 0x0000000700187812 */ /* 0x000fe400078ec0ff */
[----:B------:R-:W-:Y:S02]  /*0110*/  MOV R29, RZ ;  /* 0x000000ff001d7202 */ /* 0x000fe40000000f00 */
[----:B------:R-:W-:Y:S02]  /*0120*/  ISETP.NE.AND P0, PT, R24, RZ, PT ;  /* 0x000000ff1800720c */ /* 0x000fe40003f05270 */
[----:B------:R-:W-:-:S05]  /*0130*/  MOV R21, RZ ;  /* 0x000000ff00157202 */ /* 0x000fca0000000f00 */
[----:B------:R-:W-:Y:S06]  /*0140*/  @!P1 BRA `(.L_x_1) ;  /* 0x0000000000c89947 */ /* 0x000fec0003800000 */
[----:B------:R-:W0:Y:S01]  /*0150*/  LDC.64 R2, c[0x0][0x380] ;  /* 0x0000e000ff027b82 */ /* 0x000e220000000a00 */
[----:B------:R-:W-:Y:S02]  /*0160*/  LOP3.LUT R21, R0, 0x7ffffff8, RZ, 0xc0, !PT ;  /* 0x7ffffff800157812 */ /* 0x000fe400078ec0ff */
[----:B------:R-:W-:Y:S02]  /*0170*/  MOV R29, RZ ;  /* 0x000000ff001d7202 */ /* 0x000fe40000000f00 */
[----:B------:R-:W-:Y:S02]  /*0180*/  MOV R20, R17 ;  /* 0x0000001100147202 */ /* 0x000fe40000000f00 */
[----:B------:R-:W-:Y:S01]  /*0190*/  IADD3 R16, PT, PT, -R21, RZ, RZ ;  /* 0x000000ff15107210 */ /* 0x000fe20007ffe1ff */
[----:B0-----:R-:W-:-:S03]  /*01a0*/  IMAD.WIDE.U32 R2, R18, 0x4, R2 ;  /* 0x0000000412027825 */ /* 0x001fc600078e0002 */
[----:B------:R-:W-:-:S04]  /*01b0*/  IADD3 R5, P1, PT, R2, 0x10, RZ ;  /* 0x0000001002057810 */ /* 0x000fc80007f3e0ff */
[----:B------:R-:W-:-:S09]  /*01c0*/  IADD3.X R4, PT, PT, RZ, R3, RZ, P1, !PT ;  /* 0x00000003ff047210 */ /* 0x000fd20000ffe4ff */
.L_x_2:
[----:B------:R-:W0:Y:S01]  /*01d0*/  LDC.64 R14, c[0x0][0x388] ;  /* 0x0000e200ff0e7b82 */ /* 0x000e220000000a00 */
[----:B------:R-:W-:Y:S02]  /*01e0*/  MOV R2, R5 ;  /* 0x0000000500027202 */ /* 0x000fe40000000f00 */
[----:B------:R-:W-:-:S05]  /*01f0*/  MOV R3, R4 ;  /* 0x0000000400037202 */ /* 0x000fca0000000f00 */
[----:B------:R-:W2:Y:S01]  /*0200*/  LDG.E R12, desc[UR4][R2.64+-0x10] ;  /* 0xfffff004020c7981 */ /* 0x000ea2000c1e1900 */
[----:B------:R-:W1:Y:S03]  /*0210*/  LDC R23, c[0x0][0x39c] ;  /* 0x0000e700ff177b82 */ /* 0x000e660000000800 */
[----:B------:R-:W3:Y:S04]  /*0220*/  LDG.E R22, desc[UR4][R2.64+-0xc] ;  /* 0xfffff40402167981 */ /* 0x000ee8000c1e1900 */
[----:B------:R-:W4:Y:S04]  /*0230*/  LDG.E R27, desc[UR4][R2.64+-0x8] ;  /* 0xfffff804021b7981 */ /* 0x000f28000c1e1900 */
[----:B------:R-:W5:Y:S01]  /*0240*/  LDG.E R26, desc[UR4][R2.64+-0x4] ;  /* 0xfffffc04021a7981 */ /* 0x000f62000c1e1900 */
[----:B0-----:R-:W-:-:S05]  /*0250*/  IMAD.WIDE R14, R20, 0x4, R14 ;  /* 0x00000004140e7825 */ /* 0x001fca00078e020e */
[----:B------:R1:W2:Y:S02]  /*0260*/  LDG.E R13, desc[UR4][R14.64] ;  /* 0x000000040e0d7981 */ /* 0x0002a4000c1e1900 */
[----:B-1----:R-:W-:-:S05]  /*0270*/  IMAD.WIDE R14, R23, 0x4, R14 ;  /* 0x00000004170e7825 */ /* 0x002fca00078e020e */
[----:B------:R0:W3:Y:S01]  /*0280*/  LDG.E R25, desc[UR4][R14.64] ;  /* 0x000000040e197981 */ /* 0x0000e2000c1e1900 */
[----:B------:R-:W-:-:S04]  /*0290*/  IMAD.WIDE R10, R23, 0x4, R14 ;  /* 0x00000004170a7825 */ /* 0x000fc800078e020e */
[C---:B------:R-:W-:Y:S02]  /*02a0*/  IMAD.WIDE R8, R23.reuse, 0x4, R10 ;  /* 0x0000000417087825 */ /* 0x040fe400078e020a */
[----:B------:R-:W4:Y:S02]  /*02b0*/  LDG.E R10, desc[UR4][R10.64] ;  /* 0x000000040a0a7981 */ /* 0x000f24000c1e1900 */
[C---:B------:R-:W-:Y:S02]  /*02c0*/  IMAD.WIDE R4, R23.reuse, 0x4, R8 ;  /* 0x0000000417047825 */ /* 0x040fe400078e0208 */
[----:B------:R-:W5:Y:S02]  /*02d0*/  LDG.E R9, desc[UR4][R8.64] ;  /* 0x0000000408097981 */ /* 0x000f64000c1e1900 */
[C---:B------:R-:W-:Y:S02]  /*02e0*/  IMAD.WIDE R6, R23.reuse, 0x4, R4 ;  /* 0x0000000417067825 */ /* 0x040fe400078e0204 */
[----:B------:R-:W5:Y:S04]  /*02f0*/  LDG.E R11, desc[UR4][R2.64+0x4] ;  /* 0x00000404020b7981 */ /* 0x000f68000c1e1900 */
[----:B------:R-:W5:Y:S04]  /*0300*/  LDG.E R4, desc[UR4][R4.64] ;  /* 0x0000000404047981 */ /* 0x000f68000c1e1900 */
[----:B------:R-:W5:Y:S04]  /*0310*/  LDG.E R8, desc[UR4][R2.64+0xc] ;  /* 0x00000c0402087981 */ /* 0x000f68000c1e1900 */
[----:B------:R-:W5:Y:S01]  /*0320*/  LDG.E R5, desc[UR4][R2.64] ;  /* 0x0000000402057981 */ /* 0x000f62000c1e1900 */
[----:B--2---:R-:W-:Y:S01]  /*0330*/  FFMA R29, R12, R13, R29 ;  /* 0x0000000d0c1d7223 */ /* 0x004fe2000000001d */
[----:B------:R-:W-:-:S02]  /*0340*/  IMAD.WIDE R12, R23, 0x4, R6 ;  /* 0x00000004170c7825 */ /* 0x000fc400078e0206 */
[----:B------:R-:W2:Y:S02]  /*0350*/  LDG.E R6, desc[UR4][R6.64] ;  /* 0x0000000406067981 */ /* 0x000ea4000c1e1900 */
[----:B0-----:R-:W-:Y:S02]  /*0360*/  IMAD.WIDE R14, R23, 0x4, R12 ;  /* 0x00000004170e7825 */ /* 0x001fe400078e020c */
[----:B------:R-:W2:Y:S04]  /*0370*/  LDG.E R28, desc[UR4][R12.64] ;  /* 0x000000040c1c7981 */ /* 0x000ea8000c1e1900 */
[----:B------:R-:W2:Y:S04]  /*0380*/  LDG.E R7, desc[UR4][R2.64+0x8] ;  /* 0x0000080402077981 */ /* 0x000ea8000c1e1900 */
[----:B------:R-:W2:Y:S01]  /*0390*/  LDG.E R15, desc[UR4][R14.64] ;  /* 0x000000040e0f7981 */ /* 0x000ea2000c1e1900 */
[----:B---3--:R-:W-:Y:S01]  /*03a0*/  FFMA R22, R22, R25, R29 ;  /* 0x0000001916167223 */ /* 0x008fe2000000001d */
[----:B------:R-:W-:-:S03]  /*03b0*/  IADD3 R16, PT, PT, R16, 0x8, RZ ;  /* 0x0000000810107810 */ /* 0x000fc60007ffe0ff */
[----:B----4-:R-:W-:Y:S01]  /*03c0*/  FFMA R27, R27, R10, R22 ;  /* 0x0000000a1b1b7223 */ /* 0x010fe20000000016 */
[----:B------:R-:W-:-:S03]  /*03d0*/  ISETP.NE.AND P1, PT, R16, RZ, PT ;  /* 0x000000ff1000720c */ /* 0x000fc60003f25270 */
[----:B-----5:R-:W-:Y:S01]  /*03e0*/  FFMA R26, R26, R9, R27 ;  /* 0x000000091a1a7223 */ /* 0x020fe2000000001b */
[----:B------:R-:W-:-:S03]  /*03f0*/  LEA R20, R23, R20, 0x3 ;  /* 0x0000001417147211 */ /* 0x000fc600078e18ff */
[----:B------:R-:W-:Y:S01]  /*0400*/  FFMA R4, R5, R4, R26 ;  /* 0x0000000405047223 */ /* 0x000fe2000000001a */
[----:B------:R-:W-:-:S03]  /*0410*/  IADD3 R5, P2, PT, R2, 0x20, RZ ;  /* 0x0000002002057810 */ /* 0x000fc60007f5e0ff */
[----:B--2---:R-:W-:-:S04]  /*0420*/  FFMA R4, R11, R6, R4 ;  /* 0x000000060b047223 */ /* 0x004fc80000000004 */
[----:B------:R-:W-:Y:S01]  /*0430*/  FFMA R7, R7, R28, R4 ;  /* 0x0000001c07077223 */ /* 0x000fe20000000004 */
[----:B------:R-:W-:-:S03]  /*0440*/  IADD3.X R4, PT, PT, RZ, R3, RZ, P2, !PT ;  /* 0x00000003ff047210 */ /* 0x000fc600017fe4ff */
[----:B------:R-:W-:Y:S01]  /*0450*/  FFMA R29, R8, R15, R7 ;  /* 0x0000000f081d7223 */ /* 0x000fe20000000007 */
[----:B------:R-:W-:Y:S06]  /*0460*/  @P1 BRA `(.L_x_2) ;  /* 0xfffffffc00581947 */ /* 0x000fec000383ffff */
.L_x_1:
[----:B------:R-:W-:Y:S05]  /*0470*/  @!P0 BRA `(.L_x_0) ;  /* 0x0000000400088947 */ /* 0x000fea0003800000 */
[----:B------:R-:W-:Y:S02]  /*0480*/  ISETP.GE.U32.AND P1, PT, R24, 0x4, PT ;  /* 0x000000041800780c */ /* 0x000fe40003f26070 */
[----:B------:R-:W-:-:S04]  /*0490*/  LOP3.LUT R14, R0, 0x3, RZ, 0xc0, !PT ;  /* 0x00000003000e7812 */ /* 0x000fc800078ec0ff */
[----:B------:R-:W-:-:S07]  /*04a0*/  ISETP.NE.AND P0, PT, R14, RZ, PT ;  /* 0x000000ff0e00720c */ /* 0x000fce0003f05270 */
[----:B------:R-:W-:Y:S06]  /*04b0*/  @!P1 BRA `(.L_x_3) ;  /* 0x0000000000709947 */ /* 0x000fec0003800000 */
[----:B------:R-:W0:Y:S01]  /*04c0*/  LDC R11, c[0x0][0x39c] ;  /* 0x0000e700ff0b7b82 */ /* 0x000e220000000800 */
[----:B------:R-:W1:Y:S01]  /*04d0*/  LDCU.64 UR6, c[0x0][0x380] ;  /* 0x00007000ff0677ac */ /* 0x000e620008000a00 */
[CC--:B------:R-:W-:Y:S02]  /*04e0*/  IADD3 R3, PT, PT, R18.reuse, R21.reuse, RZ ;  /* 0x0000001512037210 */ /* 0x0c0fe40007ffe0ff */
[----:B------:R-:W-:-:S04]  /*04f0*/  IADD3 R8, P1, PT, R18, R21, RZ ;  /* 0x0000001512087210 */ /* 0x000fc80007f3e0ff */
[----:B------:R-:W2:Y:S08]  /*0500*/  LDC.64 R4, c[0x0][0x388] ;  /* 0x0000e200ff047b82 */ /* 0x000eb00000000a00 */
[----:B------:R-:W3:Y:S01]  /*0510*/  LDC.64 R12, c[0x0][0x380] ;  /* 0x0000e000ff0c7b82 */ /* 0x000ee20000000a00 */
[----:B0-----:R-:W-:-:S04]  /*0520*/  IMAD R7, R21, R11, R17 ;  /* 0x0000000b15077224 */ /* 0x001fc800078e0211 */
[----:B--2---:R-:W-:-:S04]  /*0530*/  IMAD.WIDE R4, R7, 0x4, R4 ;  /* 0x0000000407047825 */ /* 0x004fc800078e0204 */
[----:B------:R-:W-:Y:S02]  /*0540*/  IMAD.WIDE R6, R11, 0x4, R4 ;  /* 0x000000040b067825 */ /* 0x000fe400078e0204 */
[----:B------:R-:W2:Y:S02]  /*0550*/  LDG.E R4, desc[UR4][R4.64] ;  /* 0x0000000404047981 */ /* 0x000ea4000c1e1900 */
[----:B---3--:R-:W-:Y:S01]  /*0560*/  IMAD.WIDE.U32 R12, R3, 0x4, R12 ;  /* 0x00000004030c7825 */ /* 0x008fe200078e000c */
[----:B------:R-:W-:Y:S02]  /*0570*/  IADD3.X R3, PT, PT, RZ, RZ, RZ, P1, !PT ;  /* 0x000000ffff037210 */ /* 0x000fe40000ffe4ff */
[----:B-1----:R-:W-:-:S03]  /*0580*/  LEA R2, P1, R8, UR6, 0x2 ;  /* 0x0000000608027c11 */ /* 0x002fc6000f8210ff */
[----:B------:R-:W2:Y:S01]  /*0590*/  LDG.E R12, desc[UR4][R12.64] ;  /* 0x000000040c0c7981 */ /* 0x000ea2000c1e1900 */
[----:B------:R-:W-:Y:S01]  /*05a0*/  LEA.HI.X R3, R8, UR7, R3, 0x2, P1 ;  /* 0x0000000708037c11 */ /* 0x000fe200088f1403 */
[C---:B------:R-:W-:Y:S02]  /*05b0*/  IMAD.WIDE R8, R11.reuse, 0x4, R6 ;  /* 0x000000040b087825 */ /* 0x040fe400078e0206 */
[----:B------:R-:W3:Y:S04]  /*05c0*/  LDG.E R6, desc[UR4][R6.64] ;  /* 0x0000000406067981 */ /* 0x000ee8000c1e1900 */
[----:B------:R-:W3:Y:S01]  /*05d0*/  LDG.E R16, desc[UR4][R2.64+0x4] ;  /* 0x0000040402107981 */ /* 0x000ee2000c1e1900 */
[----:B------:R-:W-:-:S03]  /*05e0*/  IMAD.WIDE R10, R11, 0x4, R8 ;  /* 0x000000040b0a7825 */ /* 0x000fc600078e0208 */
[----:B------:R-:W4:Y:S04]  /*05f0*/  LDG.E R20, desc[UR4][R8.64] ;  /* 0x0000000408147981 */ /* 0x000f28000c1e1900 */
[----:B------:R-:W4:Y:S04]  /*0600*/  LDG.E R15, desc[UR4][R2.64+0x8] ;  /* 0x00000804020f7981 */ /* 0x000f28000c1e1900 */
[----:B------:R-:W5:Y:S04]  /*0610*/  LDG.E R22, desc[UR4][R2.64+0xc] ;  /* 0x00000c0402167981 */ /* 0x000f68000c1e1900 */
[----:B------:R-:W5:Y:S01]  /*0620*/  LDG.E R10, desc[UR4][R10.64] ;  /* 0x000000040a0a7981 */ /* 0x000f62000c1e1900 */
[----:B------:R-:W-:Y:S01]  /*0630*/  IADD3 R21, PT, PT, R21, 0x4, RZ ;  /* 0x0000000415157810 */ /* 0x000fe20007ffe0ff */
[----:B--2---:R-:W-:-:S04]  /*0640*/  FFMA R29, R12, R4, R29 ;  /* 0x000000040c1d7223 */ /* 0x004fc8000000001d */
[----:B---3--:R-:W-:-:S04]  /*0650*/  FFMA R16, R16, R6, R29 ;  /* 0x0000000610107223 */ /* 0x008fc8000000001d */
[----:B----4-:R-:W-:-:S04]  /*0660*/  FFMA R15, R15, R20, R16 ;  /* 0x000000140f0f7223 */ /* 0x010fc80000000010 */
[----:B-----5:R-:W-:-:S07]  /*0670*/  FFMA R29, R22, R10, R15 ;  /* 0x0000000a161d7223 */ /* 0x020fce000000000f */
.L_x_3:
[----:B------:R-:W-:Y:S05]  /*0680*/  @!P0 BRA `(.L_x_0) ;  /* 0x0000000000848947 */ /* 0x000fea0003800000 */
[----:B------:R-:W-:Y:S01]  /*0690*/  ISETP.NE.AND P1, PT, R14, 0x1, PT ;  /* 0x000000010e00780c */ /* 0x000fe20003f25270 */
[----:B------:R-:W0:Y:S01]  /*06a0*/  LDC.64 R10, c[0x0][0x380] ;  /* 0x0000e000ff0a7b82 */ /* 0x000e220000000a00 */
[----:B------:R-:W-:-:S04]  /*06b0*/  LOP3.LUT R2, R0, 0x1, RZ, 0xc0, !PT ;  /* 0x0000000100027812 */ /* 0x000fc800078ec0ff */
[----:B------:R-:W-:-:S03]  /*06c0*/  ISETP.NE.U32.AND P0, PT, R2, 0x1, PT ;  /* 0x000000010200780c */ /* 0x000fc60003f05070 */
[----:B------:R-:W1:Y:S04]  /*06d0*/  LDC.64 R8, c[0x0][0x388] ;  /* 0x0000e200ff087b82 */ /* 0x000e680000000a00 */
[CC--:B------:R-:W-:Y:S02]  /*06e0*/  @P1 IADD3 R13, PT, PT, R18.reuse, R21.reuse, RZ ;  /* 0x00000015120d1210 */ /* 0x0c0fe40007ffe0ff */
[----:B------:R-:W-:Y:S02]  /*06f0*/  @P1 IADD3 R16, P2, PT, R18, R21, RZ ;  /* 0x0000001512101210 */ /* 0x000fe40007f5e0ff */
[----:B------:R-:W2:Y:S08]  /*0700*/  @P1 LDC R12, c[0x0][0x39c] ;  /* 0x0000e700ff0c1b82 */ /* 0x000eb00000000800 */
[----:B------:R-:W3:Y:S01]  /*0710*/  @P1 LDC.64 R6, c[0x0][0x380] ;  /* 0x0000e000ff061b82 */ /* 0x000ee20000000a00 */
[----:B0-----:R-:W-:Y:S01]  /*0720*/  @P1 IMAD.WIDE.U32 R10, R13, 0x4, R10 ;  /* 0x000000040d0a1825 */ /* 0x001fe200078e000a */
[----:B------:R-:W-:-:S05]  /*0730*/  @P1 IADD3.X R13, PT, PT, RZ, RZ, RZ, P2, !PT ;  /* 0x000000ffff0d1210 */ /* 0x000fca00017fe4ff */
[----:B------:R-:W4:Y:S01]  /*0740*/  @P1 LDG.E R10, desc[UR4][R10.64] ;  /* 0x000000040a0a1981 */ /* 0x000f22000c1e1900 */
[----:B------:R-:W0:Y:S08]  /*0750*/  @!P0 LDC R14, c[0x0][0x39c] ;  /* 0x0000e700ff0e8b82 */ /* 0x000e300000000800 */
[----:B------:R-:W5:Y:S01]  /*0760*/  LDC.64 R2, c[0x0][0x380] ;  /* 0x0000e000ff027b82 */ /* 0x000f620000000a00 */
[C---:B--2---:R-:W-:Y:S01]  /*0770*/  @P1 IMAD R15, R21.reuse, R12, R17 ;  /* 0x0000000c150f1224 */ /* 0x044fe200078e0211 */
[----:B------:R-:W-:-:S03]  /*0780*/  @P1 IADD3 R21, PT, PT, R21, 0x2, RZ ;  /* 0x0000000215151810 */ /* 0x000fc60007ffe0ff */
[----:B-1----:R-:W-:-:S03]  /*0790*/  @P1 IMAD.WIDE R8, R15, 0x4, R8 ;  /* 0x000000040f081825 */ /* 0x002fc600078e0208 */
[----:B------:R-:W1:Y:S01]  /*07a0*/  LDC.64 R4, c[0x0][0x388] ;  /* 0x0000e200ff047b82 */ /* 0x000e620000000a00 */
[----:B---3--:R-:W-:Y:S02]  /*07b0*/  @P1 LEA R6, P2, R16, R6, 0x2 ;  /* 0x0000000610061211 */ /* 0x008fe400078410ff */
[----:B------:R-:W-:Y:S02]  /*07c0*/  @!P0 IADD3 R15, PT, PT, R18, R21, RZ ;  /* 0x00000015120f8210 */ /* 0x000fe40007ffe0ff */
[----:B------:R-:W-:Y:S01]  /*07d0*/  @P1 LEA.HI.X R7, R16, R7, R13, 0x2, P2 ;  /* 0x0000000710071211 */ /* 0x000fe200010f140d */
[----:B------:R-:W-:Y:S01]  /*07e0*/  @P1 IMAD.WIDE R12, R12, 0x4, R8 ;  /* 0x000000040c0c1825 */ /* 0x000fe200078e0208 */
[----:B------:R-:W4:Y:S03]  /*07f0*/  @P1 LDG.E R16, desc[UR4][R8.64] ;  /* 0x0000000408101981 */ /* 0x000f26000c1e1900 */
[----:B0-----:R-:W-:Y:S01]  /*0800*/  @!P0 IMAD R21, R21, R14, R17 ;  /* 0x0000000e15158224 */ /* 0x001fe200078e0211 */
[----:B------:R-:W2:Y:S04]  /*0810*/  @P1 LDG.E R7, desc[UR4][R6.64+0x4] ;  /* 0x0000040406071981 */ /* 0x000ea8000c1e1900 */
[----:B------:R-:W2:Y:S01]  /*0820*/  @P1 LDG.E R12, desc[UR4][R12.64] ;  /* 0x000000040c0c1981 */ /* 0x000ea2000c1e1900 */
[----:B-----5:R-:W-:-:S06]  /*0830*/  @!P0 IMAD.WIDE.U32 R2, R15, 0x4, R2 ;  /* 0x000000040f028825 */ /* 0x020fcc00078e0002 */
[----:B------:R-:W3:Y:S01]  /*0840*/  @!P0 LDG.E R2, desc[UR4][R2.64] ;  /* 0x0000000402028981 */ /* 0x000ee2000c1e1900 */
[----:B-1----:R-:W-:-:S06]  /*0850*/  @!P0 IMAD.WIDE R4, R21, 0x4, R4 ;  /* 0x0000000415048825 */ /* 0x002fcc00078e0204 */
[----:B------:R-:W3:Y:S01]  /*0860*/  @!P0 LDG.E R4, desc[UR4][R4.64] ;  /* 0x0000000404048981 */ /* 0x000ee2000c1e1900 */
[----:B----4-:R-:W-:-:S04]  /*0870*/  @P1 FFMA R10, R10, R16, R29 ;  /* 0x000000100a0a1223 */ /* 0x010fc8000000001d */
[----:B--2---:R-:W-:-:S04]  /*0880*/  @P1 FFMA R29, R7, R12, R10 ;  /* 0x0000000c071d1223 */ /* 0x004fc8000000000a */
[----:B---3--:R-:W-:-:S07]  /*0890*/  @!P0 FFMA R29, R2, R4, R29 ;  /* 0x00000004021d8223 */ /* 0x008fce000000001d */
.L_x_0:
[----:B------:R-:W0:Y:S01]  /*08a0*/  LDC.64 R2, c[0x0][0x390] ;  /* 0x0000e400ff027b82 */ /* 0x000e220000000a00 */
[----:B------:R-:W-:-:S04]  /*08b0*/  IMAD R17, R19, R0, R17 ;  /* 0x0000000013117224 */ /* 0x000fc800078e0211 */
[----:B0-----:R-:W-:-:S05]  /*08c0*/  IMAD.WIDE R2, R17, 0x4, R2 ;  /* 0x0000000411027825 */ /* 0x001fca00078e0202 */
[----:B------:R-:W-:Y:S01]  /*08d0*/  STG.E desc[UR4][R2.64], R29 ;  /* 0x0000001d02007986 */ /* 0x000fe2000c101904 */
[----:B------:R-:W-:Y:S05]  /*08e0*/  EXIT ;  /* 0x000000000000794d */ /* 0x000fea0003800000 */
.L_x_4:
[----:B------:R-:W-:-:S00]  /*08f0*/  BRA `(.L_x_4) ;  /* 0xfffffffc00fc7947 */ /* 0x000fc0000383ffff */
[----:B------:R-:W-:-:S00]  /*0900*/  NOP ;  /* 0x0000000000007918 */ /* 0x000fc00000000000 */
[----:B------:R-:W-:-:S00]  /*0910*/  NOP ;  /* 0x0000000000007918 */ /* 0x000fc00000000000 */
[----:B------:R-:W-:-:S00]  /*0920*/  NOP ;  /* 0x0000000000007918 */ /* 0x000fc00000000000 */
[----:B------:R-:W-:-:S00]  /*0930*/  NOP ;  /* 0x0000000000007918 */ /* 0x000fc00000000000 */
[----:B------:R-:W-:-:S00]  /*0940*/  NOP ;  /* 0x0000000000007918 */ /* 0x000fc00000000000 */
[----:B------:R-:W-:-:S00]  /*0950*/  NOP ;  /* 0x0000000000007918 */ /* 0x000fc00000000000 */
[----:B------:R-:W-:-:S00]  /*0960*/  NOP ;  /* 0x0000000000007918 */ /* 0x000fc00000000000 */
[----:B------:R-:W-:-:S00]  /*0970*/  NOP ;  /* 0x0000000000007918 */ /* 0x000fc00000000000 */
.L_x_5:


//--------------------- .nv.shared.reserved.0     --------------------------
	.section	.nv.shared.reserved.0,"aw",@nobits
	.weak		__nv_reservedSMEM_offset_0_alias
	.size		__nv_reservedSMEM_offset_0_alias, 0, 64
	.other		__nv_reservedSMEM_offset_0_alias,@"STO_CUDA_RESERVED_SHARED STV_DEFAULT"
__nv_reservedSMEM_offset_0_alias:
	.zero		0
	.zero		64


//--------------------- .nv.constant0._Z14matrixMultiplyPfS_S_ii --------------------------
	.section	.nv.constant0._Z14matrixMultiplyPfS_S_ii,"a",@progbits
	.sectionflags	@""
	.align	4
.nv.constant0._Z14matrixMultiplyPfS_S_ii:
	.zero		928


//--------------------- SYMBOLS --------------------------

	.type		.nv.reservedSmem.offset0,@object
	.size		.nv.reservedSmem.offset0,0x4
